	.headerflags	@"EF_CUDA_TEXMODE_UNIFIED EF_CUDA_64BIT_ADDRESS EF_CUDA_ACCELERATORS EF_CUDA_SM90 EF_CUDA_VIRTUAL_SM(EF_CUDA_SM90)"
	.elftype	@"ET_EXEC"


//--------------------- .nv.info                  --------------------------
	.section	.nv.info,"",@"SHT_CUDA_INFO"
	.align	4


	//----- nvinfo : EIATTR_REGCOUNT
	.align		4
        /*0000*/ 	.byte	0x04, 0x2f
        /*0002*/ 	.short	(.L_3 - .L_2)
	.align		4
.L_2:
        /*0004*/ 	.word	index@(triton_poi_fused__native_batch_norm_legit_no_training_add_relu_32)
        /*0008*/ 	.word	0x00000014


	//----- nvinfo : EIATTR_MIN_STACK_SIZE
	.align		4
.L_3:
        /*000c*/ 	.byte	0x04, 0x12
        /*000e*/ 	.short	(.L_5 - .L_4)
	.align		4
.L_4:
        /*0010*/ 	.word	index@(triton_poi_fused__native_batch_norm_legit_no_training_add_relu_32)
        /*0014*/ 	.word	0x00000000


	//----- nvinfo : EIATTR_FRAME_SIZE
	.align		4
.L_5:
        /*0018*/ 	.byte	0x04, 0x11
        /*001a*/ 	.short	(.L_7 - .L_6)
	.align		4
.L_6:
        /*001c*/ 	.word	index@(triton_poi_fused__native_batch_norm_legit_no_training_add_relu_32)
        /*0020*/ 	.word	0x00000000


	//----- nvinfo : EIATTR_MIN_STACK_SIZE
	.align		4
.L_7:
        /*0024*/ 	.byte	0x04, 0x12
        /*0026*/ 	.short	(.L_9 - .L_8)
	.align		4
.L_8:
        /*0028*/ 	.word	index@(triton_poi_fused__native_batch_norm_legit_no_training_add_relu_32)
        /*002c*/ 	.word	0x00000000
.L_9:


//--------------------- .nv.info.triton_poi_fused__native_batch_norm_legit_no_training_add_relu_32 --------------------------
	.section	.nv.info.triton_poi_fused__native_batch_norm_legit_no_training_add_relu_32,"",@"SHT_CUDA_INFO"
	.sectionflags	@""
	.align	4


	//----- nvinfo : EIATTR_CUDA_API_VERSION
	.align		4
        /*0000*/ 	.byte	0x04, 0x37
        /*0002*/ 	.short	(.L_11 - .L_10)
.L_10:
        /*0004*/ 	.word	0x0000007c


	//----- nvinfo : EIATTR_KPARAM_INFO
	.align		4
.L_11:
        /*0008*/ 	.byte	0x04, 0x17
        /*000a*/ 	.short	(.L_13 - .L_12)
.L_12:
        /*000c*/ 	.word	0x00000000
        /*0010*/ 	.short	0x0007
        /*0012*/ 	.short	0x0038
        /*0014*/ 	.byte	0x00, 0xf0, 0x11, 0x00


	//----- nvinfo : EIATTR_KPARAM_INFO
	.align		4
.L_13:
        /*0018*/ 	.byte	0x04, 0x17
        /*001a*/ 	.short	(.L_15 - .L_14)
.L_14:
        /*001c*/ 	.word	0x00000000
        /*0020*/ 	.short	0x0006
        /*0022*/ 	.short	0x0030
        /*0024*/ 	.byte	0x00, 0xf4, 0x21, 0x00


	//----- nvinfo : EIATTR_KPARAM_INFO
	.align		4
.L_15:
        /*0028*/ 	.byte	0x04, 0x17
        /*002a*/ 	.short	(.L_17 - .L_16)
.L_16:
        /*002c*/ 	.word	0x00000000
        /*0030*/ 	.short	0x0005
        /*0032*/ 	.short	0x0028
        /*0034*/ 	.byte	0x00, 0xf4, 0x21, 0x00


	//----- nvinfo : EIATTR_KPARAM_INFO
	.align		4
.L_17:
        /*0038*/ 	.byte	0x04, 0x17
        /*003a*/ 	.short	(.L_19 - .L_18)
.L_18:
        /*003c*/ 	.word	0x00000000
        /*0040*/ 	.short	0x0004
        /*0042*/ 	.short	0x0020
        /*0044*/ 	.byte	0x00, 0xf4, 0x21, 0x00


	//----- nvinfo : EIATTR_KPARAM_INFO
	.align		4
.L_19:
        /*0048*/ 	.byte	0x04, 0x17
        /*004a*/ 	.short	(.L_21 - .L_20)
.L_20:
        /*004c*/ 	.word	0x00000000
        /*0050*/ 	.short	0x0003
        /*0052*/ 	.short	0x0018
        /*0054*/ 	.byte	0x00, 0xf4, 0x21, 0x00


	//----- nvinfo : EIATTR_KPARAM_INFO
	.align		4
.L_21:
        /*0058*/ 	.byte	0x04, 0x17
        /*005a*/ 	.short	(.L_23 - .L_22)
.L_22:
        /*005c*/ 	.word	0x00000000
        /*0060*/ 	.short	0x0002
        /*0062*/ 	.short	0x0010
        /*0064*/ 	.byte	0x00, 0xf4, 0x21, 0x00


	//----- nvinfo : EIATTR_KPARAM_INFO
	.align		4
.L_23:
        /*0068*/ 	.byte	0x04, 0x17
        /*006a*/ 	.short	(.L_25 - .L_24)
.L_24:
        /*006c*/ 	.word	0x00000000
        /*0070*/ 	.short	0x0001
        /*0072*/ 	.short	0x0008
        /*0074*/ 	.byte	0x00, 0xf4, 0x21, 0x00


	//----- nvinfo : EIATTR_KPARAM_INFO
	.align		4
.L_25:
        /*0078*/ 	.byte	0x04, 0x17
        /*007a*/ 	.short	(.L_27 - .L_26)
.L_26:
        /*007c*/ 	.word	0x00000000
        /*0080*/ 	.short	0x0000
        /*0082*/ 	.short	0x0000
        /*0084*/ 	.byte	0x00, 0xf4, 0x21, 0x00


	//----- nvinfo : EIATTR_SPARSE_MMA_MASK
	.align		4
.L_27:
        /*0088*/ 	.byte	0x03, 0x50
        /*008a*/ 	.short	0x0000


	//----- nvinfo : EIATTR_MAXREG_COUNT
	.align		4
        /*008c*/ 	.byte	0x03, 0x1b
        /*008e*/ 	.short	0x00ff


	//----- nvinfo : EIATTR_EXIT_INSTR_OFFSETS
	.align		4
        /*0090*/ 	.byte	0x04, 0x1c
        /*0092*/ 	.short	(.L_29 - .L_28)


	//   ....[0]....
.L_28:
        /*0094*/ 	.word	0x00000420


	//----- nvinfo : EIATTR_REQNTID
	.align		4
.L_29:
        /*0098*/ 	.byte	0x04, 0x10
        /*009a*/ 	.short	(.L_31 - .L_30)
.L_30:
        /*009c*/ 	.word	0x00000100
        /*00a0*/ 	.word	0x00000001
        /*00a4*/ 	.word	0x00000001


	//----- nvinfo : EIATTR_CBANK_PARAM_SIZE
	.align		4
.L_31:
        /*00a8*/ 	.byte	0x03, 0x19
        /*00aa*/ 	.short	0x003c


	//----- nvinfo : EIATTR_PARAM_CBANK
	.align		4
        /*00ac*/ 	.byte	0x04, 0x0a
        /*00ae*/ 	.short	(.L_33 - .L_32)
	.align		4
.L_32:
        /*00b0*/ 	.word	index@(.nv.constant0.triton_poi_fused__native_batch_norm_legit_no_training_add_relu_32)
        /*00b4*/ 	.short	0x0210
        /*00b6*/ 	.short	0x003c


	//----- nvinfo : EIATTR_SW_WAR
	.align		4
.L_33:
        /*00b8*/ 	.byte	0x04, 0x36
        /*00ba*/ 	.short	(.L_35 - .L_34)
.L_34:
        /*00bc*/ 	.word	0x00000008
.L_35:


//--------------------- .nv.callgraph             --------------------------
	.section	.nv.callgraph,"",@"SHT_CUDA_CALLGRAPH"
	.align	4
	.sectionentsize	8
	.align		4
        /*0000*/ 	.word	0x00000000
	.align		4
        /*0004*/ 	.word	0xffffffff
	.align		4
        /*0008*/ 	.word	0x00000000
	.align		4
        /*000c*/ 	.word	0xfffffffe
	.align		4
        /*0010*/ 	.word	0x00000000
	.align		4
        /*0014*/ 	.word	0xfffffffd
	.align		4
        /*0018*/ 	.word	0x00000000
	.align		4
        /*001c*/ 	.word	0xfffffffc


//--------------------- .nv.constant4             --------------------------
	.section	.nv.constant4,"a",@progbits
	.align	8
	.align		8
.nv.constant4:
        /*0000*/ 	.dword	_$_str
	.align		8
        /*0008*/ 	.dword	_$_str_$_2


//--------------------- .text.triton_poi_fused__native_batch_norm_legit_no_training_add_relu_32 --------------------------
	.section	.text.triton_poi_fused__native_batch_norm_legit_no_training_add_relu_32,"ax",@progbits
	.align	128
        .global         triton_poi_fused__native_batch_norm_legit_no_training_add_relu_32
        .type           triton_poi_fused__native_batch_norm_legit_no_training_add_relu_32,@function
        .size           triton_poi_fused__native_batch_norm_legit_no_training_add_relu_32,(.L_x_1 - triton_poi_fused__native_batch_norm_legit_no_training_add_relu_32)
        .other          triton_poi_fused__native_batch_norm_legit_no_training_add_relu_32,@"STO_CUDA_ENTRY STV_DEFAULT"
triton_poi_fused__native_batch_norm_legit_no_training_add_relu_32:
.text.triton_poi_fused__native_batch_norm_legit_no_training_add_relu_32:
[----:B------:R-:W-:Y:S01]  /*0000*/  LDC R1, c[0x0][0x28] ;  /* 0x00000a00ff017b82 */ /* 0x000fe20000000800 */
[----:B------:R-:W1:Y:S07]  /*0010*/  S2R R0, SR_TID.X ;  /* 0x0000000000007919 */ /* 0x000e6e0000002100 */
[----:B------:R-:W2:Y:S01]  /*0020*/  LDC.64 R2, c[0x0][0x220] ;  /* 0x00008800ff027b82 */ /* 0x000ea20000000a00 */
[----:B------:R-:W-:Y:S01]  /*0030*/  ULDC.64 UR4, c[0x0][0x208] ;  /* 0x0000820000047ab9 */ /* 0x000fe20000000a00 */
[----:B------:R-:W3:Y:S06]  /*0040*/  S2R R7, SR_CTAID.X ;  /* 0x0000000000077919 */ /* 0x000eec0000002500 */
[----:B------:R-:W4:Y:S08]  /*0050*/  LDC.64 R8, c[0x0][0x228] ;  /* 0x00008a00ff087b82 */ /* 0x000f300000000a00 */
[----:B------:R-:W5:Y:S08]  /*0060*/  LDC.64 R10, c[0x0][0x230] ;  /* 0x00008c00ff0a7b82 */ /* 0x000f700000000a00 */
[----:B------:R-:W4:Y:S01]  /*0070*/  LDC.64 R12, c[0x0][0x238] ;  /* 0x00008e00ff0c7b82 */ /* 0x000f220000000a00 */
[----:B-1----:R-:W-:-:S02]  /*0080*/  SHF.L.U32 R0, R0, 0x1, RZ ;  /* 0x0000000100007819 */ /* 0x002fc400000006ff */
[----:B---3--:R-:W-:Y:S02]  /*0090*/  SHF.R.S32.HI R5, RZ, 0x16, R7 ;  /* 0x00000016ff057819 */ /* 0x008fe40000011407 */
[----:B------:R-:W-:Y:S02]  /*00a0*/  LOP3.LUT R0, R0, 0x1fe, RZ, 0xc0, !PT ;  /* 0x000001fe00007812 */ /* 0x000fe400078ec0ff */
[----:B------:R-:W-:Y:S02]  /*00b0*/  SGXT R5, R5, 0x1 ;  /* 0x000000010505781a */ /* 0x000fe40000000200 */
[----:B------:R-:W-:Y:S02]  /*00c0*/  LEA R0, R7, R0, 0x9 ;  /* 0x0000000007007211 */ /* 0x000fe400078e48ff */
[----:B------:R-:W1:Y:S02]  /*00d0*/  LDC.64 R6, c[0x0][0x218] ;  /* 0x00008600ff067b82 */ /* 0x000e640000000a00 */
[----:B------:R-:W-:-:S04]  /*00e0*/  LEA.HI R5, R5, R0, RZ, 0xc ;  /* 0x0000000005057211 */ /* 0x000fc800078f60ff */
[----:B------:R-:W-:-:S04]  /*00f0*/  LOP3.LUT R5, R5, 0xfffff000, RZ, 0xc0, !PT ;  /* 0xfffff00005057812 */ /* 0x000fc800078ec0ff */
[----:B------:R-:W-:Y:S02]  /*0100*/  IADD3 R15, R0, -R5, RZ ;  /* 0x80000005000f7210 */ /* 0x000fe40007ffe0ff */
[----:B------:R-:W3:Y:S03]  /*0110*/  LDC.64 R4, c[0x0][0x210] ;  /* 0x00008400ff047b82 */ /* 0x000ee60000000a00 */
[----:B--2---:R-:W-:-:S06]  /*0120*/  IMAD.WIDE R2, R15, 0x4, R2 ;  /* 0x000000040f027825 */ /* 0x004fcc00078e0202 */
[----:B------:R-:W2:Y:S01]  /*0130*/  LDG.E.EL.64 R2, desc[UR4][R2.64] ;  /* 0x0000000402027981 */ /* 0x000ea2000c2e1b00 */
[----:B-1----:R-:W-:-:S04]  /*0140*/  IMAD.WIDE R6, R15, 0x4, R6 ;  /* 0x000000040f067825 */ /* 0x002fc800078e0206 */
[C---:B----4-:R-:W-:Y:S02]  /*0150*/  IMAD.WIDE R8, R15.reuse, 0x4, R8 ;  /* 0x000000040f087825 */ /* 0x050fe400078e0208 */
[----:B------:R-:W4:Y:S02]  /*0160*/  LDG.E.EL.64 R6, desc[UR4][R6.64] ;  /* 0x0000000406067981 */ /* 0x000f24000c2e1b00 */
[----:B-----5:R-:W-:Y:S02]  /*0170*/  IMAD.WIDE R10, R15, 0x4, R10 ;  /* 0x000000040f0a7825 */ /* 0x020fe400078e020a */
[----:B------:R-:W5:Y:S02]  /*0180*/  LDG.E.EL.64 R8, desc[UR4][R8.64] ;  /* 0x0000000408087981 */ /* 0x000f64000c2e1b00 */
[C---:B---3--:R-:W-:Y:S02]  /*0190*/  IMAD.WIDE R4, R0.reuse, 0x4, R4 ;  /* 0x0000000400047825 */ /* 0x048fe400078e0204 */
[----:B------:R-:W5:Y:S04]  /*01a0*/  LDG.E.EL.64 R10, desc[UR4][R10.64] ;  /* 0x000000040a0a7981 */ /* 0x000f68000c2e1b00 */
[----:B------:R-:W4:Y:S01]  /*01b0*/  LDG.E.64 R4, desc[UR4][R4.64] ;  /* 0x0000000404047981 */ /* 0x000f22000c1e1b00 */
[----:B0-----:R-:W-:-:S06]  /*01c0*/  IMAD.WIDE R12, R0, 0x4, R12 ;  /* 0x00000004000c7825 */ /* 0x001fcc00078e020c */
[----:B------:R-:W3:Y:S01]  /*01d0*/  LDG.E.64 R12, desc[UR4][R12.64] ;  /* 0x000000040c0c7981 */ /* 0x000ee2000c1e1b00 */
[----:B------:R-:W-:Y:S01]  /*01e0*/  HFMA2.MMA R16, -RZ, RZ, 1.625, 0 ;  /* 0x3e800000ff107435 */ /* 0x000fe200000001ff */
[----:B--2---:R-:W-:Y:S01]  /*01f0*/  FADD R2, R2, 9.9999997473787516356e-06 ;  /* 0x3727c5ac02027421 */ /* 0x004fe20000000000 */
[----:B------:R-:W-:-:S03]  /*0200*/  FADD R3, R3, 9.9999997473787516356e-06 ;  /* 0x3727c5ac03037421 */ /* 0x000fc60000000000 */
[----:B------:R-:W0:Y:S08]  /*0210*/  MUFU.SQRT R14, R2 ;  /* 0x00000002000e7308 */ /* 0x000e300000002000 */
[----:B------:R1:W2:Y:S01]  /*0220*/  MUFU.SQRT R15, R3 ;  /* 0x00000003000f7308 */ /* 0x0002a20000002000 */
[C---:B0-----:R-:W-:Y:S02]  /*0230*/  FSETP.GT.AND P0, PT, R14.reuse, 8.50705917302346158658e+37, PT ;  /* 0x7e8000000e00780b */ /* 0x041fe40003f04000 */
[----:B------:R-:W-:Y:S01]  /*0240*/  FSETP.GEU.AND P2, PT, R14, 1.175494350822287508e-38, PT ;  /* 0x008000000e00780b */ /* 0x000fe20003f4e000 */
[----:B-1----:R-:W0:Y:S01]  /*0250*/  LDC.64 R2, c[0x0][0x240] ;  /* 0x00009000ff027b82 */ /* 0x002e220000000a00 */
[----:B--2---:R-:W-:-:S02]  /*0260*/  FSETP.GT.AND P1, PT, R15, 8.50705917302346158658e+37, PT ;  /* 0x7e8000000f00780b */ /* 0x004fc40003f24000 */
[----:B------:R-:W-:-:S07]  /*0270*/  FSETP.GEU.AND P3, PT, R15, 1.175494350822287508e-38, PT ;  /* 0x008000000f00780b */ /* 0x000fce0003f6e000 */
[----:B------:R-:W-:-:S04]  /*0280*/  @P0 FMUL R14, R14, 0.25 ;  /* 0x3e8000000e0e0820 */ /* 0x000fc80000400000 */
[----:B------:R-:W-:Y:S01]  /*0290*/  @!P2 FMUL R14, R14, 16777216 ;  /* 0x4b8000000e0ea820 */ /* 0x000fe20000400000 */
[----:B------:R-:W-:-:S04]  /*02a0*/  @P1 FMUL R15, R15, 0.25 ;  /* 0x3e8000000f0f1820 */ /* 0x000fc80000400000 */
[----:B------:R-:W-:Y:S01]  /*02b0*/  @!P3 FMUL R15, R15, 16777216 ;  /* 0x4b8000000f0fb820 */ /* 0x000fe20000400000 */
[----:B------:R-:W1:Y:S01]  /*02c0*/  MUFU.RCP R14, R14 ;  /* 0x0000000e000e7308 */ /* 0x000e620000001000 */
[----:B------:R-:W-:-:S07]  /*02d0*/  FSEL R17, R16, 1, P0 ;  /* 0x3f80000010117808 */ /* 0x000fce0000000000 */
[----:B------:R-:W2:Y:S01]  /*02e0*/  MUFU.RCP R15, R15 ;  /* 0x0000000f000f7308 */ /* 0x000ea20000001000 */
[----:B------:R-:W-:Y:S01]  /*02f0*/  FSEL R16, R16, 1, P1 ;  /* 0x3f80000010107808 */ /* 0x000fe20000800000 */
[----:B------:R-:W-:Y:S01]  /*0300*/  @!P2 FMUL R17, R17, 16777216 ;  /* 0x4b8000001111a820 */ /* 0x000fe20000400000 */
[----:B----4-:R-:W-:-:S03]  /*0310*/  FADD R4, R4, -R6 ;  /* 0x8000000604047221 */ /* 0x010fc60000000000 */
[----:B------:R-:W-:Y:S01]  /*0320*/  @!P3 FMUL R16, R16, 16777216 ;  /* 0x4b8000001010b820 */ /* 0x000fe20000400000 */
[----:B-1----:R-:W-:Y:S01]  /*0330*/  FMUL R17, R14, R17 ;  /* 0x000000110e117220 */ /* 0x002fe20000400000 */
[----:B------:R-:W-:-:S03]  /*0340*/  FADD R5, R5, -R7 ;  /* 0x8000000705057221 */ /* 0x000fc60000000000 */
[----:B------:R-:W-:Y:S01]  /*0350*/  FMUL R17, R4, R17 ;  /* 0x0000001104117220 */ /* 0x000fe20000400000 */
[----:B--2---:R-:W-:-:S03]  /*0360*/  FMUL R16, R15, R16 ;  /* 0x000000100f107220 */ /* 0x004fc60000400000 */
[----:B-----5:R-:W-:Y:S01]  /*0370*/  FFMA R17, R8, R17, R10 ;  /* 0x0000001108117223 */ /* 0x020fe2000000000a */
[----:B------:R-:W-:-:S04]  /*0380*/  FMUL R16, R5, R16 ;  /* 0x0000001005107220 */ /* 0x000fc80000400000 */
[----:B------:R-:W-:Y:S01]  /*0390*/  FFMA R16, R9, R16, R11 ;  /* 0x0000001009107223 */ /* 0x000fe2000000000b */
[----:B---3--:R-:W-:Y:S01]  /*03a0*/  FSETP.GEU.AND P0, PT, R17, -R12, PT ;  /* 0x8000000c1100720b */ /* 0x008fe20003f0e000 */
[----:B------:R-:W-:Y:S02]  /*03b0*/  FADD R12, R12, R17 ;  /* 0x000000110c0c7221 */ /* 0x000fe40000000000 */
[----:B------:R-:W-:Y:S01]  /*03c0*/  FADD R4, R13, R16 ;  /* 0x000000100d047221 */ /* 0x000fe20000000000 */
[----:B------:R-:W-:Y:S01]  /*03d0*/  FSETP.GEU.AND P1, PT, R16, -R13, PT ;  /* 0x8000000d1000720b */ /* 0x000fe20003f2e000 */
[----:B0-----:R-:W-:Y:S01]  /*03e0*/  IMAD.WIDE R2, R0, 0x4, R2 ;  /* 0x0000000400027825 */ /* 0x001fe200078e0202 */
[----:B------:R-:W-:Y:S02]  /*03f0*/  FSEL R12, R12, RZ, P0 ;  /* 0x000000ff0c0c7208 */ /* 0x000fe40000000000 */
[----:B------:R-:W-:-:S05]  /*0400*/  FSEL R13, R4, RZ, P1 ;  /* 0x000000ff040d7208 */ /* 0x000fca0000800000 */
[----:B------:R-:W-:Y:S01]  /*0410*/  STG.E.64 desc[UR4][R2.64], R12 ;  /* 0x0000000c02007986 */ /* 0x000fe2000c101b04 */
[----:B------:R-:W-:Y:S05]  /*0420*/  EXIT ;  /* 0x000000000000794d */ /* 0x000fea0003800000 */
.L_x_0:
[----:B------:R-:W-:-:S00]  /*0430*/  BRA `(.L_x_0) ;  /* 0xfffffffc00fc7947 */ /* 0x000fc0000383ffff */
[----:B------:R-:W-:-:S00]  /*0440*/  NOP ;  /* 0x0000000000007918 */ /* 0x000fc00000000000 */
        /* <DEDUP_REMOVED lines=11> */
.L_x_1:


//--------------------- .nv.global.init           --------------------------
	.section	.nv.global.init,"aw",@progbits
.nv.global.init:
	.type		_$_str,@object
	.size		_$_str,(_$_str_$_2 - _$_str)
_$_str:
        /*0000*/ 	.byte	0x5f, 0x5f, 0x43, 0x55, 0x44, 0x41, 0x5f, 0x46, 0x54, 0x5a, 0x00
	.type		_$_str_$_2,@object
	.size		_$_str_$_2,(.L_1 - _$_str_$_2)
_$_str_$_2:
        /*000b*/ 	.byte	0x5f, 0x5f, 0x43, 0x55, 0x44, 0x41, 0x5f, 0x50, 0x52, 0x45, 0x43, 0x5f, 0x53, 0x51, 0x52, 0x54
        /*001b*/ 	.byte	0x00
.L_1:


//--------------------- .nv.constant0.triton_poi_fused__native_batch_norm_legit_no_training_add_relu_32 --------------------------
	.section	.nv.constant0.triton_poi_fused__native_batch_norm_legit_no_training_add_relu_32,"a",@progbits
	.sectionflags	@""
	.align	4
.nv.constant0.triton_poi_fused__native_batch_norm_legit_no_training_add_relu_32:
	.zero		588
